	.headerflags	@"EF_CUDA_TEXMODE_UNIFIED EF_CUDA_64BIT_ADDRESS EF_CUDA_ACCELERATORS EF_CUDA_SM90 EF_CUDA_VIRTUAL_SM(EF_CUDA_SM90)"
	.elftype	@"ET_EXEC"


//--------------------- .nv.info                  --------------------------
	.section	.nv.info,"",@"SHT_CUDA_INFO"
	.align	4


	//----- nvinfo : EIATTR_REGCOUNT
	.align		4
        /*0000*/ 	.byte	0x04, 0x2f
        /*0002*/ 	.short	(.L_1 - .L_0)
	.align		4
.L_0:
        /*0004*/ 	.word	index@(triton_poi_fused_mul_15)
        /*0008*/ 	.word	0x0000000c


	//----- nvinfo : EIATTR_MIN_STACK_SIZE
	.align		4
.L_1:
        /*000c*/ 	.byte	0x04, 0x12
        /*000e*/ 	.short	(.L_3 - .L_2)
	.align		4
.L_2:
        /*0010*/ 	.word	index@(triton_poi_fused_mul_15)
        /*0014*/ 	.word	0x00000000


	//----- nvinfo : EIATTR_FRAME_SIZE
	.align		4
.L_3:
        /*0018*/ 	.byte	0x04, 0x11
        /*001a*/ 	.short	(.L_5 - .L_4)
	.align		4
.L_4:
        /*001c*/ 	.word	index@(triton_poi_fused_mul_15)
        /*0020*/ 	.word	0x00000000


	//----- nvinfo : EIATTR_MIN_STACK_SIZE
	.align		4
.L_5:
        /*0024*/ 	.byte	0x04, 0x12
        /*0026*/ 	.short	(.L_7 - .L_6)
	.align		4
.L_6:
        /*0028*/ 	.word	index@(triton_poi_fused_mul_15)
        /*002c*/ 	.word	0x00000000
.L_7:


//--------------------- .nv.info.triton_poi_fused_mul_15 --------------------------
	.section	.nv.info.triton_poi_fused_mul_15,"",@"SHT_CUDA_INFO"
	.sectionflags	@""
	.align	4


	//----- nvinfo : EIATTR_CUDA_API_VERSION
	.align		4
        /*0000*/ 	.byte	0x04, 0x37
        /*0002*/ 	.short	(.L_9 - .L_8)
.L_8:
        /*0004*/ 	.word	0x0000007c


	//----- nvinfo : EIATTR_KPARAM_INFO
	.align		4
.L_9:
        /*0008*/ 	.byte	0x04, 0x17
        /*000a*/ 	.short	(.L_11 - .L_10)
.L_10:
        /*000c*/ 	.word	0x00000000
        /*0010*/ 	.short	0x0003
        /*0012*/ 	.short	0x0018
        /*0014*/ 	.byte	0x00, 0xf0, 0x11, 0x00


	//----- nvinfo : EIATTR_KPARAM_INFO
	.align		4
.L_11:
        /*0018*/ 	.byte	0x04, 0x17
        /*001a*/ 	.short	(.L_13 - .L_12)
.L_12:
        /*001c*/ 	.word	0x00000000
        /*0020*/ 	.short	0x0002
        /*0022*/ 	.short	0x0010
        /*0024*/ 	.byte	0x00, 0xf4, 0x21, 0x00


	//----- nvinfo : EIATTR_KPARAM_INFO
	.align		4
.L_13:
        /*0028*/ 	.byte	0x04, 0x17
        /*002a*/ 	.short	(.L_15 - .L_14)
.L_14:
        /*002c*/ 	.word	0x00000000
        /*0030*/ 	.short	0x0001
        /*0032*/ 	.short	0x0008
        /*0034*/ 	.byte	0x00, 0xf4, 0x21, 0x00


	//----- nvinfo : EIATTR_KPARAM_INFO
	.align		4
.L_15:
        /*0038*/ 	.byte	0x04, 0x17
        /*003a*/ 	.short	(.L_17 - .L_16)
.L_16:
        /*003c*/ 	.word	0x00000000
        /*0040*/ 	.short	0x0000
        /*0042*/ 	.short	0x0000
        /*0044*/ 	.byte	0x00, 0xf4, 0x21, 0x00


	//----- nvinfo : EIATTR_SPARSE_MMA_MASK
	.align		4
.L_17:
        /*0048*/ 	.byte	0x03, 0x50
        /*004a*/ 	.short	0x0000


	//----- nvinfo : EIATTR_MAXREG_COUNT
	.align		4
        /*004c*/ 	.byte	0x03, 0x1b
        /*004e*/ 	.short	0x00ff


	//----- nvinfo : EIATTR_EXIT_INSTR_OFFSETS
	.align		4
        /*0050*/ 	.byte	0x04, 0x1c
        /*0052*/ 	.short	(.L_19 - .L_18)


	//   ....[0]....
.L_18:
        /*0054*/ 	.word	0x00000330


	//----- nvinfo : EIATTR_REQNTID
	.align		4
.L_19:
        /*0058*/ 	.byte	0x04, 0x10
        /*005a*/ 	.short	(.L_21 - .L_20)
.L_20:
        /*005c*/ 	.word	0x00000080
        /*0060*/ 	.word	0x00000001
        /*0064*/ 	.word	0x00000001


	//----- nvinfo : EIATTR_CBANK_PARAM_SIZE
	.align		4
.L_21:
        /*0068*/ 	.byte	0x03, 0x19
        /*006a*/ 	.short	0x001c


	//----- nvinfo : EIATTR_PARAM_CBANK
	.align		4
        /*006c*/ 	.byte	0x04, 0x0a
        /*006e*/ 	.short	(.L_23 - .L_22)
	.align		4
.L_22:
        /*0070*/ 	.word	index@(.nv.constant0.triton_poi_fused_mul_15)
        /*0074*/ 	.short	0x0210
        /*0076*/ 	.short	0x001c


	//----- nvinfo : EIATTR_SW_WAR
	.align		4
.L_23:
        /*0078*/ 	.byte	0x04, 0x36
        /*007a*/ 	.short	(.L_25 - .L_24)
.L_24:
        /*007c*/ 	.word	0x00000008
.L_25:


//--------------------- .nv.callgraph             --------------------------
	.section	.nv.callgraph,"",@"SHT_CUDA_CALLGRAPH"
	.align	4
	.sectionentsize	8
	.align		4
        /*0000*/ 	.word	0x00000000
	.align		4
        /*0004*/ 	.word	0xffffffff
	.align		4
        /*0008*/ 	.word	0x00000000
	.align		4
        /*000c*/ 	.word	0xfffffffe
	.align		4
        /*0010*/ 	.word	0x00000000
	.align		4
        /*0014*/ 	.word	0xfffffffd
	.align		4
        /*0018*/ 	.word	0x00000000
	.align		4
        /*001c*/ 	.word	0xfffffffc


//--------------------- .text.triton_poi_fused_mul_15 --------------------------
	.section	.text.triton_poi_fused_mul_15,"ax",@progbits
	.align	128
        .global         triton_poi_fused_mul_15
        .type           triton_poi_fused_mul_15,@function
        .size           triton_poi_fused_mul_15,(.L_x_1 - triton_poi_fused_mul_15)
        .other          triton_poi_fused_mul_15,@"STO_CUDA_ENTRY STV_DEFAULT"
triton_poi_fused_mul_15:
.text.triton_poi_fused_mul_15:
[----:B------:R-:W-:Y:S01]  /*0000*/  LDC R1, c[0x0][0x28] ;  /* 0x00000a00ff017b82 */ /* 0x000fe20000000800 */
[----:B------:R-:W1:Y:S07]  /*0010*/  S2R R0, SR_TID.X ;  /* 0x0000000000007919 */ /* 0x000e6e0000002100 */
[----:B------:R-:W2:Y:S01]  /*0020*/  LDC.64 R4, c[0x0][0x218] ;  /* 0x00008600ff047b82 */ /* 0x000ea20000000a00 */
[----:B------:R-:W-:Y:S01]  /*0030*/  ULDC.64 UR4, c[0x0][0x208] ;  /* 0x0000820000047ab9 */ /* 0x000fe20000000a00 */
[----:B------:R-:W3:Y:S01]  /*0040*/  S2R R7, SR_CTAID.X ;  /* 0x0000000000077919 */ /* 0x000ee20000002500 */
[----:B-1----:R-:W-:-:S02]  /*0050*/  SHF.L.U32 R0, R0, 0x1, RZ ;  /* 0x0000000100007819 */ /* 0x002fc400000006ff */
[----:B---3--:R-:W-:Y:S02]  /*0060*/  SHF.R.S32.HI R3, RZ, 0x17, R7 ;  /* 0x00000017ff037819 */ /* 0x008fe40000011407 */
[----:B------:R-:W-:Y:S02]  /*0070*/  LOP3.LUT R0, R0, 0xfe, RZ, 0xc0, !PT ;  /* 0x000000fe00007812 */ /* 0x000fe400078ec0ff */
[----:B------:R-:W-:Y:S02]  /*0080*/  SGXT R3, R3, 0x1 ;  /* 0x000000010303781a */ /* 0x000fe40000000200 */
[----:B------:R-:W-:-:S04]  /*0090*/  LEA R0, R7, R0, 0x8 ;  /* 0x0000000007007211 */ /* 0x000fc800078e40ff */
[CC--:B------:R-:W-:Y:S02]  /*00a0*/  LEA.HI R2, R3.reuse, R0.reuse, RZ, 0x6 ;  /* 0x0000000003027211 */ /* 0x0c0fe400078f30ff */
[----:B------:R-:W-:Y:S02]  /*00b0*/  LEA.HI R6, R3, R0, RZ, 0xe ;  /* 0x0000000003067211 */ /* 0x000fe400078f70ff */
[----:B------:R-:W-:Y:S02]  /*00c0*/  LOP3.LUT R3, R2, 0xffffffc0, RZ, 0xc0, !PT ;  /* 0xffffffc002037812 */ /* 0x000fe400078ec0ff */
[----:B------:R-:W-:Y:S02]  /*00d0*/  SHF.R.S32.HI R6, RZ, 0xe, R6 ;  /* 0x0000000eff067819 */ /* 0x000fe40000011406 */
[----:B------:R-:W-:-:S04]  /*00e0*/  IADD3 R3, R0, -R3, RZ ;  /* 0x8000000300037210 */ /* 0x000fc80007ffe0ff */
[----:B------:R-:W-:-:S05]  /*00f0*/  LEA R3, R6, R3, 0x6 ;  /* 0x0000000306037211 */ /* 0x000fca00078e30ff */
[----:B--2---:R-:W-:Y:S02]  /*0100*/  IMAD.WIDE R4, R3, 0x4, R4 ;  /* 0x0000000403047825 */ /* 0x004fe400078e0204 */
[----:B------:R-:W1:Y:S04]  /*0110*/  LDC.64 R2, c[0x0][0x210] ;  /* 0x00008400ff027b82 */ /* 0x000e680000000a00 */
[----:B------:R-:W2:Y:S01]  /*0120*/  LDG.E.EL.64 R4, desc[UR4][R4.64] ;  /* 0x0000000404047981 */ /* 0x000ea2000c2e1b00 */
[----:B-1----:R-:W-:-:S06]  /*0130*/  IMAD.WIDE R2, R0, 0x4, R2 ;  /* 0x0000000400027825 */ /* 0x002fcc00078e0202 */
[----:B------:R-:W3:Y:S01]  /*0140*/  LDG.E.64 R2, desc[UR4][R2.64] ;  /* 0x0000000402027981 */ /* 0x000ee2000c1e1b00 */
[----:B--2---:R-:W-:-:S04]  /*0150*/  FADD R6, RZ, -R4 ;  /* 0x80000004ff067221 */ /* 0x004fc80000000000 */
[----:B------:R-:W-:Y:S01]  /*0160*/  FMUL R7, R6, 1.4426950216293334961 ;  /* 0x3fb8aa3b06077820 */ /* 0x000fe20000400000 */
[----:B------:R-:W-:-:S04]  /*0170*/  FADD R6, RZ, -R5 ;  /* 0x80000005ff067221 */ /* 0x000fc80000000000 */
[----:B------:R-:W-:Y:S01]  /*0180*/  FMUL R6, R6, 1.4426950216293334961 ;  /* 0x3fb8aa3b06067820 */ /* 0x000fe20000400000 */
[----:B------:R-:W-:-:S04]  /*0190*/  FSETP.GEU.AND P0, PT, R7, -126, PT ;  /* 0xc2fc00000700780b */ /* 0x000fc80003f0e000 */
[----:B------:R-:W-:-:S09]  /*01a0*/  FSETP.GEU.AND P1, PT, R6, -126, PT ;  /* 0xc2fc00000600780b */ /* 0x000fd20003f2e000 */
[----:B------:R-:W-:-:S04]  /*01b0*/  @!P0 FMUL R7, R7, 0.5 ;  /* 0x3f00000007078820 */ /* 0x000fc80000400000 */
[----:B------:R-:W-:Y:S01]  /*01c0*/  @!P1 FMUL R6, R6, 0.5 ;  /* 0x3f00000006069820 */ /* 0x000fe20000400000 */
[----:B------:R-:W1:Y:S08]  /*01d0*/  MUFU.EX2 R4, R7 ;  /* 0x0000000700047308 */ /* 0x000e700000000800 */
[----:B------:R2:W4:Y:S01]  /*01e0*/  MUFU.EX2 R5, R6 ;  /* 0x0000000600057308 */ /* 0x0005220000000800 */
[----:B-1----:R-:W-:Y:S01]  /*01f0*/  @!P0 FMUL R4, R4, R4 ;  /* 0x0000000404048220 */ /* 0x002fe20000400000 */
[----:B--2---:R-:W-:-:S03]  /*0200*/  HFMA2.MMA R6, -RZ, RZ, 1.625, 0 ;  /* 0x3e800000ff067435 */ /* 0x004fc600000001ff */
[----:B------:R-:W-:Y:S01]  /*0210*/  FADD R8, R4, 1 ;  /* 0x3f80000004087421 */ /* 0x000fe20000000000 */
[----:B----4-:R-:W-:-:S04]  /*0220*/  @!P1 FMUL R5, R5, R5 ;  /* 0x0000000505059220 */ /* 0x010fc80000400000 */
[----:B------:R-:W-:Y:S01]  /*0230*/  FSETP.GT.AND P0, PT, R8, 8.50705917302346158658e+37, PT ;  /* 0x7e8000000800780b */ /* 0x000fe20003f04000 */
[----:B------:R-:W-:-:S03]  /*0240*/  FADD R9, R5, 1 ;  /* 0x3f80000005097421 */ /* 0x000fc60000000000 */
[----:B------:R-:W-:Y:S01]  /*0250*/  FSEL R7, R6, 1, P0 ;  /* 0x3f80000006077808 */ /* 0x000fe20000000000 */
[----:B------:R-:W1:Y:S01]  /*0260*/  LDC.64 R4, c[0x0][0x220] ;  /* 0x00008800ff047b82 */ /* 0x000e620000000a00 */
[----:B------:R-:W-:-:S04]  /*0270*/  FSETP.GT.AND P1, PT, R9, 8.50705917302346158658e+37, PT ;  /* 0x7e8000000900780b */ /* 0x000fc80003f24000 */
[----:B------:R-:W-:-:S03]  /*0280*/  FSEL R6, R6, 1, P1 ;  /* 0x3f80000006067808 */ /* 0x000fc60000800000 */
[----:B------:R-:W-:-:S06]  /*0290*/  @P0 FMUL R8, R8, 0.25 ;  /* 0x3e80000008080820 */ /* 0x000fcc0000400000 */
[----:B------:R-:W2:Y:S01]  /*02a0*/  MUFU.RCP R8, R8 ;  /* 0x0000000800087308 */ /* 0x000ea20000001000 */
[----:B------:R-:W-:-:S07]  /*02b0*/  @P1 FMUL R9, R9, 0.25 ;  /* 0x3e80000009091820 */ /* 0x000fce0000400000 */
[----:B------:R-:W4:Y:S01]  /*02c0*/  MUFU.RCP R9, R9 ;  /* 0x0000000900097308 */ /* 0x000f220000001000 */
[----:B-1----:R-:W-:-:S04]  /*02d0*/  IMAD.WIDE R4, R0, 0x4, R4 ;  /* 0x0000000400047825 */ /* 0x002fc800078e0204 */
[----:B--2---:R-:W-:-:S04]  /*02e0*/  FMUL R7, R8, R7 ;  /* 0x0000000708077220 */ /* 0x004fc80000400000 */
[----:B---3--:R-:W-:Y:S01]  /*02f0*/  FMUL R2, R2, R7 ;  /* 0x0000000702027220 */ /* 0x008fe20000400000 */
[----:B----4-:R-:W-:-:S04]  /*0300*/  FMUL R6, R9, R6 ;  /* 0x0000000609067220 */ /* 0x010fc80000400000 */
[----:B------:R-:W-:-:S05]  /*0310*/  FMUL R3, R3, R6 ;  /* 0x0000000603037220 */ /* 0x000fca0000400000 */
[----:B------:R-:W-:Y:S01]  /*0320*/  STG.E.64 desc[UR4][R4.64], R2 ;  /* 0x0000000204007986 */ /* 0x000fe2000c101b04 */
[----:B------:R-:W-:Y:S05]  /*0330*/  EXIT ;  /* 0x000000000000794d */ /* 0x000fea0003800000 */
.L_x_0:
[----:B------:R-:W-:-:S00]  /*0340*/  BRA `(.L_x_0) ;  /* 0xfffffffc00fc7947 */ /* 0x000fc0000383ffff */
[----:B------:R-:W-:-:S00]  /*0350*/  NOP ;  /* 0x0000000000007918 */ /* 0x000fc00000000000 */
        /* <DEDUP_REMOVED lines=10> */
.L_x_1:


//--------------------- .nv.constant0.triton_poi_fused_mul_15 --------------------------
	.section	.nv.constant0.triton_poi_fused_mul_15,"a",@progbits
	.sectionflags	@""
	.align	4
.nv.constant0.triton_poi_fused_mul_15:
	.zero		556
